//
// Generated by NVIDIA NVVM Compiler
//
// Compiler Build ID: CL-36424714
// Cuda compilation tools, release 13.0, V13.0.88
// Based on NVVM 20.0.0
//

.version 9.0
.target sm_100
.address_size 64

	// .globl	_Z8myKernelP6float2i

.visible .entry _Z8myKernelP6float2i(
	.param .u64 .ptr .align 1 _Z8myKernelP6float2i_param_0,
	.param .u32 _Z8myKernelP6float2i_param_1
)
{
	.reg .pred 	%p<2>;
	.reg .b32 	%r<6>;
	.reg .b32 	%f<3>;
	.reg .b64 	%rd<5>;

	ld.param.u64 	%rd1, [_Z8myKernelP6float2i_param_0];
	ld.param.u32 	%r2, [_Z8myKernelP6float2i_param_1];
	mov.u32 	%r3, %tid.x;
	mov.u32 	%r4, %ntid.x;
	mov.u32 	%r5, %ctaid.x;
	mad.lo.s32 	%r1, %r4, %r5, %r3;
	setp.ge.s32 	%p1, %r1, %r2;
	@%p1 bra 	$L__BB0_2;
	cvta.to.global.u64 	%rd2, %rd1;
	mul.wide.s32 	%rd3, %r1, 8;
	add.s64 	%rd4, %rd2, %rd3;
	ld.global.f32 	%f1, [%rd4];
	add.f32 	%f2, %f1, 0f3F800000;
	st.global.f32 	[%rd4], %f2;
$L__BB0_2:
	ret;

}


// ===== COMPILED SASS (sm_100) =====

	.target	sm_100

	.elftype	@"ET_EXEC"


//--------------------- .note.nv.tkinfo           --------------------------
	.section	.note.nv.tkinfo,"",@"SHT_NOTE"
	.sectionflags	@"SHF_NOTE_NV_TKINFO"
	.tkinfo
        /*0018*/ 	.word	0x00000002
        /*0030*/ 	.string	""
        /*0030*/ 	.string	"ptxas"
        /*0030*/ 	.string	"Cuda compilation tools, release 13.0, V13.0.88"
        /*0030*/ 	.string	"Build cuda_13.0.r13.0/compiler.36424714_0"
        /*0030*/ 	.string	"-arch sm_100 -m 64 "



//--------------------- .note.nv.cuinfo           --------------------------
	.section	.note.nv.cuinfo,"",@"SHT_NOTE"
	.sectionflags	@"SHF_NOTE_NV_CUINFO"
        /*0018*/ 	.short	0x0002
        /*001a*/ 	.short	0x0064
        /*001c*/ 	.short	0x0082
	.zero		2


//--------------------- .nv.info                  --------------------------
	.section	.nv.info,"",@"SHT_CUDA_INFO"
	.align	4


	//----- nvinfo : EIATTR_REGCOUNT
	.align		4
        /*0000*/ 	.byte	0x04, 0x2f
        /*0002*/ 	.short	(.L_1 - .L_0)
	.align		4
.L_0:
        /*0004*/ 	.word	index@(_Z8myKernelP6float2i)
        /*0008*/ 	.word	0x00000008


	//----- nvinfo : EIATTR_FRAME_SIZE
	.align		4
.L_1:
        /*000c*/ 	.byte	0x04, 0x11
        /*000e*/ 	.short	(.L_3 - .L_2)
	.align		4
.L_2:
        /*0010*/ 	.word	index@(_Z8myKernelP6float2i)
        /*0014*/ 	.word	0x00000000


	//----- nvinfo : EIATTR_MIN_STACK_SIZE
	.align		4
.L_3:
        /*0018*/ 	.byte	0x04, 0x12
        /*001a*/ 	.short	(.L_5 - .L_4)
	.align		4
.L_4:
        /*001c*/ 	.word	index@(_Z8myKernelP6float2i)
        /*0020*/ 	.word	0x00000000
.L_5:


//--------------------- .nv.compat                --------------------------
	.section	.nv.compat,"",@"SHT_CUDA_COMPAT_INFO"
	.align	4
        /*0000*/ 	.byte	0x02, 0x09, 0x00, 0x00, 0x02, 0x02, 0x01, 0x00, 0x02, 0x05, 0x05, 0x00, 0x03, 0x07, 0x01, 0x01
        /*0010*/ 	.byte	0x02, 0x03, 0x00, 0x00, 0x02, 0x06, 0x01, 0x00, 0x04, 0x0b, 0x08, 0x00, 0x09, 0x00, 0x00, 0x00
        /*0020*/ 	.byte	0x00, 0x00, 0x00, 0x00


//--------------------- .nv.info._Z8myKernelP6float2i --------------------------
	.section	.nv.info._Z8myKernelP6float2i,"",@"SHT_CUDA_INFO"
	.sectionflags	@""
	.align	4


	//----- nvinfo : EIATTR_CUDA_API_VERSION
	.align		4
        /*0000*/ 	.byte	0x04, 0x37
        /*0002*/ 	.short	(.L_7 - .L_6)
.L_6:
        /*0004*/ 	.word	0x00000082


	//----- nvinfo : EIATTR_KPARAM_INFO
	.align		4
.L_7:
        /*0008*/ 	.byte	0x04, 0x17
        /*000a*/ 	.short	(.L_9 - .L_8)
.L_8:
        /*000c*/ 	.word	0x00000000
        /*0010*/ 	.short	0x0001
        /*0012*/ 	.short	0x0008
        /*0014*/ 	.byte	0x00, 0xf0, 0x11, 0x00


	//----- nvinfo : EIATTR_KPARAM_INFO
	.align		4
.L_9:
        /*0018*/ 	.byte	0x04, 0x17
        /*001a*/ 	.short	(.L_11 - .L_10)
.L_10:
        /*001c*/ 	.word	0x00000000
        /*0020*/ 	.short	0x0000
        /*0022*/ 	.short	0x0000
        /*0024*/ 	.byte	0x00, 0xf5, 0x21, 0x00


	//----- nvinfo : EIATTR_SPARSE_MMA_MASK
	.align		4
.L_11:
        /*0028*/ 	.byte	0x03, 0x50
        /*002a*/ 	.short	0x0000


	//----- nvinfo : EIATTR_MAXREG_COUNT
	.align		4
        /*002c*/ 	.byte	0x03, 0x1b
        /*002e*/ 	.short	0x00ff


	//----- nvinfo : EIATTR_MERCURY_ISA_VERSION
	.align		4
        /*0030*/ 	.byte	0x03, 0x5f
        /*0032*/ 	.short	0x0101


	//----- nvinfo : EIATTR_VRC_CTA_INIT_COUNT
	.align		4
        /*0034*/ 	.byte	0x02, 0x4a
	.zero		1
	.zero		1


	//----- nvinfo : EIATTR_EXIT_INSTR_OFFSETS
	.align		4
        /*0038*/ 	.byte	0x04, 0x1c
        /*003a*/ 	.short	(.L_13 - .L_12)


	//   ....[0]....
.L_12:
        /*003c*/ 	.word	0x00000070


	//   ....[1]....
        /*0040*/ 	.word	0x000000e0


	//----- nvinfo : EIATTR_CBANK_PARAM_SIZE
	.align		4
.L_13:
        /*0044*/ 	.byte	0x03, 0x19
        /*0046*/ 	.short	0x000c


	//----- nvinfo : EIATTR_PARAM_CBANK
	.align		4
        /*0048*/ 	.byte	0x04, 0x0a
        /*004a*/ 	.short	(.L_15 - .L_14)
	.align		4
.L_14:
        /*004c*/ 	.word	index@(.nv.constant0._Z8myKernelP6float2i)
        /*0050*/ 	.short	0x0380
        /*0052*/ 	.short	0x000c


	//----- nvinfo : EIATTR_SW_WAR
	.align		4
.L_15:
        /*0054*/ 	.byte	0x04, 0x36
        /*0056*/ 	.short	(.L_17 - .L_16)
.L_16:
        /*0058*/ 	.word	0x00000008
.L_17:


//--------------------- .nv.callgraph             --------------------------
	.section	.nv.callgraph,"",@"SHT_CUDA_CALLGRAPH"
	.align	4
	.sectionentsize	8
	.align		4
        /*0000*/ 	.word	0x00000000
	.align		4
        /*0004*/ 	.word	0xffffffff
	.align		4
        /*0008*/ 	.word	0x00000000
	.align		4
        /*000c*/ 	.word	0xfffffffe
	.align		4
        /*0010*/ 	.word	0x00000000
	.align		4
        /*0014*/ 	.word	0xfffffffd
	.align		4
        /*0018*/ 	.word	0x00000000
	.align		4
        /*001c*/ 	.word	0xfffffffc


//--------------------- .text._Z8myKernelP6float2i --------------------------
	.section	.text._Z8myKernelP6float2i,"ax",@progbits
	.align	128
        .global         _Z8myKernelP6float2i
        .type           _Z8myKernelP6float2i,@function
        .size           _Z8myKernelP6float2i,(.L_x_1 - _Z8myKernelP6float2i)
        .other          _Z8myKernelP6float2i,@"STO_CUDA_ENTRY STV_DEFAULT"
_Z8myKernelP6float2i:
.text._Z8myKernelP6float2i:
[----:B------:R-:W-:Y:S01]  /*0000*/  LDC R1, c[0x0][0x37c] ;  /* 0x0000df00ff017b82 */ /* 0x000fe20000000800 */
[----:B------:R-:W0:Y:S01]  /*0010*/  S2R R5, SR_TID.X ;  /* 0x0000000000057919 */ /* 0x000e220000002100 */
[----:B------:R-:W0:Y:S01]  /*0020*/  LDCU UR4, c[0x0][0x360] ;  /* 0x00006c00ff0477ac */ /* 0x000e220008000800 */
[----:B------:R-:W0:Y:S01]  /*0030*/  S2R R0, SR_CTAID.X ;  /* 0x0000000000007919 */ /* 0x000e220000002500 */
[----:B------:R-:W1:Y:S01]  /*0040*/  LDCU UR5, c[0x0][0x388] ;  /* 0x00007100ff0577ac */ /* 0x000e620008000800 */
[----:B0-----:R-:W-:-:S05]  /*0050*/  IMAD R5, R0, UR4, R5 ;  /* 0x0000000400057c24 */ /* 0x001fca000f8e0205 */
[----:B-1----:R-:W-:-:S13]  /*0060*/  ISETP.GE.AND P0, PT, R5, UR5, PT ;  /* 0x0000000505007c0c */ /* 0x002fda000bf06270 */
[----:B------:R-:W-:Y:S05]  /*0070*/  @P0 EXIT ;  /* 0x000000000000094d */ /* 0x000fea0003800000 */
[----:B------:R-:W0:Y:S01]  /*0080*/  LDC.64 R2, c[0x0][0x380] ;  /* 0x0000e000ff027b82 */ /* 0x000e220000000a00 */
[----:B------:R-:W1:Y:S01]  /*0090*/  LDCU.64 UR4, c[0x0][0x358] ;  /* 0x00006b00ff0477ac */ /* 0x000e620008000a00 */
[----:B0-----:R-:W-:-:S05]  /*00a0*/  IMAD.WIDE R2, R5, 0x8, R2 ;  /* 0x0000000805027825 */ /* 0x001fca00078e0202 */
[----:B-1----:R-:W2:Y:S02]  /*00b0*/  LDG.E R0, desc[UR4][R2.64] ;  /* 0x0000000402007981 */ /* 0x002ea4000c1e1900 */
[----:B--2---:R-:W-:-:S05]  /*00c0*/  FADD R5, R0, 1 ;  /* 0x3f80000000057421 */ /* 0x004fca0000000000 */
[----:B------:R-:W-:Y:S01]  /*00d0*/  STG.E desc[UR4][R2.64], R5 ;  /* 0x0000000502007986 */ /* 0x000fe2000c101904 */
[----:B------:R-:W-:Y:S05]  /*00e0*/  EXIT ;  /* 0x000000000000794d */ /* 0x000fea0003800000 */
.L_x_0:
[----:B------:R-:W-:-:S00]  /*00f0*/  BRA `(.L_x_0) ;  /* 0xfffffffc00fc7947 */ /* 0x000fc0000383ffff */
[----:B------:R-:W-:-:S00]  /*0100*/  NOP ;  /* 0x0000000000007918 */ /* 0x000fc00000000000 */
[----:B------:R-:W-:-:S00]  /*0110*/  NOP ;  /* 0x0000000000007918 */ /* 0x000fc00000000000 */
[----:B------:R-:W-:-:S00]  /*0120*/  NOP ;  /* 0x0000000000007918 */ /* 0x000fc00000000000 */
[----:B------:R-:W-:-:S00]  /*0130*/  NOP ;  /* 0x0000000000007918 */ /* 0x000fc00000000000 */
[----:B------:R-:W-:-:S00]  /*0140*/  NOP ;  /* 0x0000000000007918 */ /* 0x000fc00000000000 */
[----:B------:R-:W-:-:S00]  /*0150*/  NOP ;  /* 0x0000000000007918 */ /* 0x000fc00000000000 */
[----:B------:R-:W-:-:S00]  /*0160*/  NOP ;  /* 0x0000000000007918 */ /* 0x000fc00000000000 */
[----:B------:R-:W-:-:S00]  /*0170*/  NOP ;  /* 0x0000000000007918 */ /* 0x000fc00000000000 */
.L_x_1:


//--------------------- .nv.shared.reserved.0     --------------------------
	.section	.nv.shared.reserved.0,"aw",@nobits
	.weak		__nv_reservedSMEM_offset_0_alias
	.size		__nv_reservedSMEM_offset_0_alias, 0, 64
	.other		__nv_reservedSMEM_offset_0_alias,@"STO_CUDA_RESERVED_SHARED STV_DEFAULT"
__nv_reservedSMEM_offset_0_alias:
	.zero		0
	.zero		64


//--------------------- .nv.constant0._Z8myKernelP6float2i --------------------------
	.section	.nv.constant0._Z8myKernelP6float2i,"a",@progbits
	.sectionflags	@""
	.align	4
.nv.constant0._Z8myKernelP6float2i:
	.zero		908


//--------------------- SYMBOLS --------------------------

	.type		.nv.reservedSmem.offset0,@object
	.size		.nv.reservedSmem.offset0,0x4
